	.headerflags	@"EF_CUDA_TEXMODE_UNIFIED EF_CUDA_64BIT_ADDRESS EF_CUDA_ACCELERATORS EF_CUDA_SM90 EF_CUDA_VIRTUAL_SM(EF_CUDA_SM90)"
	.elftype	@"ET_EXEC"


//--------------------- .nv.info                  --------------------------
	.section	.nv.info,"",@"SHT_CUDA_INFO"
	.align	4


	//----- nvinfo : EIATTR_REGCOUNT
	.align		4
        /*0000*/ 	.byte	0x04, 0x2f
        /*0002*/ 	.short	(.L_3 - .L_2)
	.align		4
.L_2:
        /*0004*/ 	.word	index@(triton_poi_fused__native_batch_norm_legit_no_training_add_relu_20)
        /*0008*/ 	.word	0x0000001a


	//----- nvinfo : EIATTR_MIN_STACK_SIZE
	.align		4
.L_3:
        /*000c*/ 	.byte	0x04, 0x12
        /*000e*/ 	.short	(.L_5 - .L_4)
	.align		4
.L_4:
        /*0010*/ 	.word	index@(triton_poi_fused__native_batch_norm_legit_no_training_add_relu_20)
        /*0014*/ 	.word	0x00000000


	//----- nvinfo : EIATTR_FRAME_SIZE
	.align		4
.L_5:
        /*0018*/ 	.byte	0x04, 0x11
        /*001a*/ 	.short	(.L_7 - .L_6)
	.align		4
.L_6:
        /*001c*/ 	.word	index@(triton_poi_fused__native_batch_norm_legit_no_training_add_relu_20)
        /*0020*/ 	.word	0x00000000


	//----- nvinfo : EIATTR_MIN_STACK_SIZE
	.align		4
.L_7:
        /*0024*/ 	.byte	0x04, 0x12
        /*0026*/ 	.short	(.L_9 - .L_8)
	.align		4
.L_8:
        /*0028*/ 	.word	index@(triton_poi_fused__native_batch_norm_legit_no_training_add_relu_20)
        /*002c*/ 	.word	0x00000000
.L_9:


//--------------------- .nv.info.triton_poi_fused__native_batch_norm_legit_no_training_add_relu_20 --------------------------
	.section	.nv.info.triton_poi_fused__native_batch_norm_legit_no_training_add_relu_20,"",@"SHT_CUDA_INFO"
	.sectionflags	@""
	.align	4


	//----- nvinfo : EIATTR_CUDA_API_VERSION
	.align		4
        /*0000*/ 	.byte	0x04, 0x37
        /*0002*/ 	.short	(.L_11 - .L_10)
.L_10:
        /*0004*/ 	.word	0x0000007c


	//----- nvinfo : EIATTR_KPARAM_INFO
	.align		4
.L_11:
        /*0008*/ 	.byte	0x04, 0x17
        /*000a*/ 	.short	(.L_13 - .L_12)
.L_12:
        /*000c*/ 	.word	0x00000000
        /*0010*/ 	.short	0x000b
        /*0012*/ 	.short	0x0058
        /*0014*/ 	.byte	0x00, 0xf0, 0x11, 0x00


	//----- nvinfo : EIATTR_KPARAM_INFO
	.align		4
.L_13:
        /*0018*/ 	.byte	0x04, 0x17
        /*001a*/ 	.short	(.L_15 - .L_14)
.L_14:
        /*001c*/ 	.word	0x00000000
        /*0020*/ 	.short	0x000a
        /*0022*/ 	.short	0x0050
        /*0024*/ 	.byte	0x00, 0xf4, 0x21, 0x00


	//----- nvinfo : EIATTR_KPARAM_INFO
	.align		4
.L_15:
        /*0028*/ 	.byte	0x04, 0x17
        /*002a*/ 	.short	(.L_17 - .L_16)
.L_16:
        /*002c*/ 	.word	0x00000000
        /*0030*/ 	.short	0x0009
        /*0032*/ 	.short	0x0048
        /*0034*/ 	.byte	0x00, 0xf4, 0x21, 0x00


	//----- nvinfo : EIATTR_KPARAM_INFO
	.align		4
.L_17:
        /*0038*/ 	.byte	0x04, 0x17
        /*003a*/ 	.short	(.L_19 - .L_18)
.L_18:
        /*003c*/ 	.word	0x00000000
        /*0040*/ 	.short	0x0008
        /*0042*/ 	.short	0x0040
        /*0044*/ 	.byte	0x00, 0xf4, 0x21, 0x00


	//----- nvinfo : EIATTR_KPARAM_INFO
	.align		4
.L_19:
        /*0048*/ 	.byte	0x04, 0x17
        /*004a*/ 	.short	(.L_21 - .L_20)
.L_20:
        /*004c*/ 	.word	0x00000000
        /*0050*/ 	.short	0x0007
        /*0052*/ 	.short	0x0038
        /*0054*/ 	.byte	0x00, 0xf4, 0x21, 0x00


	//----- nvinfo : EIATTR_KPARAM_INFO
	.align		4
.L_21:
        /*0058*/ 	.byte	0x04, 0x17
        /*005a*/ 	.short	(.L_23 - .L_22)
.L_22:
        /*005c*/ 	.word	0x00000000
        /*0060*/ 	.short	0x0006
        /*0062*/ 	.short	0x0030
        /*0064*/ 	.byte	0x00, 0xf4, 0x21, 0x00


	//----- nvinfo : EIATTR_KPARAM_INFO
	.align		4
.L_23:
        /*0068*/ 	.byte	0x04, 0x17
        /*006a*/ 	.short	(.L_25 - .L_24)
.L_24:
        /*006c*/ 	.word	0x00000000
        /*0070*/ 	.short	0x0005
        /*0072*/ 	.short	0x0028
        /*0074*/ 	.byte	0x00, 0xf4, 0x21, 0x00


	//----- nvinfo : EIATTR_KPARAM_INFO
	.align		4
.L_25:
        /*0078*/ 	.byte	0x04, 0x17
        /*007a*/ 	.short	(.L_27 - .L_26)
.L_26:
        /*007c*/ 	.word	0x00000000
        /*0080*/ 	.short	0x0004
        /*0082*/ 	.short	0x0020
        /*0084*/ 	.byte	0x00, 0xf4, 0x21, 0x00


	//----- nvinfo : EIATTR_KPARAM_INFO
	.align		4
.L_27:
        /*0088*/ 	.byte	0x04, 0x17
        /*008a*/ 	.short	(.L_29 - .L_28)
.L_28:
        /*008c*/ 	.word	0x00000000
        /*0090*/ 	.short	0x0003
        /*0092*/ 	.short	0x0018
        /*0094*/ 	.byte	0x00, 0xf4, 0x21, 0x00


	//----- nvinfo : EIATTR_KPARAM_INFO
	.align		4
.L_29:
        /*0098*/ 	.byte	0x04, 0x17
        /*009a*/ 	.short	(.L_31 - .L_30)
.L_30:
        /*009c*/ 	.word	0x00000000
        /*00a0*/ 	.short	0x0002
        /*00a2*/ 	.short	0x0010
        /*00a4*/ 	.byte	0x00, 0xf4, 0x21, 0x00


	//----- nvinfo : EIATTR_KPARAM_INFO
	.align		4
.L_31:
        /*00a8*/ 	.byte	0x04, 0x17
        /*00aa*/ 	.short	(.L_33 - .L_32)
.L_32:
        /*00ac*/ 	.word	0x00000000
        /*00b0*/ 	.short	0x0001
        /*00b2*/ 	.short	0x0008
        /*00b4*/ 	.byte	0x00, 0xf4, 0x21, 0x00


	//----- nvinfo : EIATTR_KPARAM_INFO
	.align		4
.L_33:
        /*00b8*/ 	.byte	0x04, 0x17
        /*00ba*/ 	.short	(.L_35 - .L_34)
.L_34:
        /*00bc*/ 	.word	0x00000000
        /*00c0*/ 	.short	0x0000
        /*00c2*/ 	.short	0x0000
        /*00c4*/ 	.byte	0x00, 0xf4, 0x21, 0x00


	//----- nvinfo : EIATTR_SPARSE_MMA_MASK
	.align		4
.L_35:
        /*00c8*/ 	.byte	0x03, 0x50
        /*00ca*/ 	.short	0x0000


	//----- nvinfo : EIATTR_MAXREG_COUNT
	.align		4
        /*00cc*/ 	.byte	0x03, 0x1b
        /*00ce*/ 	.short	0x00ff


	//----- nvinfo : EIATTR_EXIT_INSTR_OFFSETS
	.align		4
        /*00d0*/ 	.byte	0x04, 0x1c
        /*00d2*/ 	.short	(.L_37 - .L_36)


	//   ....[0]....
.L_36:
        /*00d4*/ 	.word	0x00000570


	//----- nvinfo : EIATTR_REQNTID
	.align		4
.L_37:
        /*00d8*/ 	.byte	0x04, 0x10
        /*00da*/ 	.short	(.L_39 - .L_38)
.L_38:
        /*00dc*/ 	.word	0x00000080
        /*00e0*/ 	.word	0x00000001
        /*00e4*/ 	.word	0x00000001


	//----- nvinfo : EIATTR_CBANK_PARAM_SIZE
	.align		4
.L_39:
        /*00e8*/ 	.byte	0x03, 0x19
        /*00ea*/ 	.short	0x005c


	//----- nvinfo : EIATTR_PARAM_CBANK
	.align		4
        /*00ec*/ 	.byte	0x04, 0x0a
        /*00ee*/ 	.short	(.L_41 - .L_40)
	.align		4
.L_40:
        /*00f0*/ 	.word	index@(.nv.constant0.triton_poi_fused__native_batch_norm_legit_no_training_add_relu_20)
        /*00f4*/ 	.short	0x0210
        /*00f6*/ 	.short	0x005c


	//----- nvinfo : EIATTR_SW_WAR
	.align		4
.L_41:
        /*00f8*/ 	.byte	0x04, 0x36
        /*00fa*/ 	.short	(.L_43 - .L_42)
.L_42:
        /*00fc*/ 	.word	0x00000008
.L_43:


//--------------------- .nv.callgraph             --------------------------
	.section	.nv.callgraph,"",@"SHT_CUDA_CALLGRAPH"
	.align	4
	.sectionentsize	8
	.align		4
        /*0000*/ 	.word	0x00000000
	.align		4
        /*0004*/ 	.word	0xffffffff
	.align		4
        /*0008*/ 	.word	0x00000000
	.align		4
        /*000c*/ 	.word	0xfffffffe
	.align		4
        /*0010*/ 	.word	0x00000000
	.align		4
        /*0014*/ 	.word	0xfffffffd
	.align		4
        /*0018*/ 	.word	0x00000000
	.align		4
        /*001c*/ 	.word	0xfffffffc


//--------------------- .nv.constant4             --------------------------
	.section	.nv.constant4,"a",@progbits
	.align	8
	.align		8
.nv.constant4:
        /*0000*/ 	.dword	_$_str
	.align		8
        /*0008*/ 	.dword	_$_str_$_2


//--------------------- .text.triton_poi_fused__native_batch_norm_legit_no_training_add_relu_20 --------------------------
	.section	.text.triton_poi_fused__native_batch_norm_legit_no_training_add_relu_20,"ax",@progbits
	.align	128
        .global         triton_poi_fused__native_batch_norm_legit_no_training_add_relu_20
        .type           triton_poi_fused__native_batch_norm_legit_no_training_add_relu_20,@function
        .size           triton_poi_fused__native_batch_norm_legit_no_training_add_relu_20,(.L_x_1 - triton_poi_fused__native_batch_norm_legit_no_training_add_relu_20)
        .other          triton_poi_fused__native_batch_norm_legit_no_training_add_relu_20,@"STO_CUDA_ENTRY STV_DEFAULT"
triton_poi_fused__native_batch_norm_legit_no_training_add_relu_20:
.text.triton_poi_fused__native_batch_norm_legit_no_training_add_relu_20:
[----:B------:R-:W-:Y:S01]  /*0000*/  LDC R1, c[0x0][0x28] ;  /* 0x00000a00ff017b82 */ /* 0x000fe20000000800 */
[----:B------:R-:W1:Y:S07]  /*0010*/  S2R R0, SR_TID.X ;  /* 0x0000000000007919 */ /* 0x000e6e0000002100 */
[----:B------:R-:W2:Y:S01]  /*0020*/  LDC.64 R16, c[0x0][0x250] ;  /* 0x00009400ff107b82 */ /* 0x000ea20000000a00 */
[----:B------:R-:W-:Y:S01]  /*0030*/  ULDC.64 UR4, c[0x0][0x208] ;  /* 0x0000820000047ab9 */ /* 0x000fe20000000a00 */
[----:B------:R-:W3:Y:S06]  /*0040*/  S2R R5, SR_CTAID.X ;  /* 0x0000000000057919 */ /* 0x000eec0000002500 */
[----:B------:R-:W4:Y:S08]  /*0050*/  LDC.64 R18, c[0x0][0x248] ;  /* 0x00009200ff127b82 */ /* 0x000f300000000a00 */
[----:B------:R-:W5:Y:S08]  /*0060*/  LDC.64 R22, c[0x0][0x218] ;  /* 0x00008600ff167b82 */ /* 0x000f700000000a00 */
[----:B------:R-:W4:Y:S01]  /*0070*/  LDC.64 R8, c[0x0][0x240] ;  /* 0x00009000ff087b82 */ /* 0x000f220000000a00 */
[----:B-1----:R-:W-:-:S07]  /*0080*/  SHF.L.U32 R0, R0, 0x1, RZ ;  /* 0x0000000100007819 */ /* 0x002fce00000006ff */
[----:B------:R-:W1:Y:S01]  /*0090*/  LDC.64 R20, c[0x0][0x220] ;  /* 0x00008800ff147b82 */ /* 0x000e620000000a00 */
[----:B---3--:R-:W-:Y:S02]  /*00a0*/  SHF.R.S32.HI R3, RZ, 0x17, R5 ;  /* 0x00000017ff037819 */ /* 0x008fe40000011405 */
[----:B------:R-:W-:Y:S02]  /*00b0*/  LOP3.LUT R0, R0, 0xfe, RZ, 0xc0, !PT ;  /* 0x000000fe00007812 */ /* 0x000fe400078ec0ff */
[----:B------:R-:W-:-:S03]  /*00c0*/  SGXT R3, R3, 0x1 ;  /* 0x000000010303781a */ /* 0x000fc60000000200 */
[----:B------:R-:W3:Y:S01]  /*00d0*/  LDC.64 R14, c[0x0][0x230] ;  /* 0x00008c00ff0e7b82 */ /* 0x000ee20000000a00 */
[----:B------:R-:W-:-:S04]  /*00e0*/  LEA R12, R5, R0, 0x8 ;  /* 0x00000000050c7211 */ /* 0x000fc800078e40ff */
[----:B------:R-:W-:-:S03]  /*00f0*/  LEA.HI R3, R3, R12, RZ, 0x4 ;  /* 0x0000000c03037211 */ /* 0x000fc600078f20ff */
[----:B------:R-:W1:Y:S01]  /*0100*/  LDC.64 R4, c[0x0][0x228] ;  /* 0x00008a00ff047b82 */ /* 0x000e620000000a00 */
[--C-:B------:R-:W-:Y:S02]  /*0110*/  SHF.R.S32.HI R13, RZ, 0x4, R3.reuse ;  /* 0x00000004ff0d7819 */ /* 0x100fe40000011403 */
[----:B------:R-:W-:-:S04]  /*0120*/  SHF.R.S32.HI R0, RZ, 0x1f, R3 ;  /* 0x0000001fff007819 */ /* 0x000fc80000011403 */
[----:B------:R-:W-:Y:S01]  /*0130*/  LEA.HI R0, R0, R13, RZ, 0xa ;  /* 0x0000000d00007211 */ /* 0x000fe200078f50ff */
[----:B------:R-:W3:Y:S03]  /*0140*/  LDC.64 R10, c[0x0][0x238] ;  /* 0x00008e00ff0a7b82 */ /* 0x000ee60000000a00 */
[----:B------:R-:W-:-:S04]  /*0150*/  LOP3.LUT R0, R0, 0xfffffc00, RZ, 0xc0, !PT ;  /* 0xfffffc0000007812 */ /* 0x000fc800078ec0ff */
[----:B------:R-:W-:Y:S01]  /*0160*/  IADD3 R13, R13, -R0, RZ ;  /* 0x800000000d0d7210 */ /* 0x000fe20007ffe0ff */
[----:B------:R-:W3:Y:S04]  /*0170*/  LDC.64 R6, c[0x0][0x258] ;  /* 0x00009600ff067b82 */ /* 0x000ee80000000a00 */
[----:B--2---:R-:W-:-:S04]  /*0180*/  IMAD.WIDE R16, R13, 0x4, R16 ;  /* 0x000000040d107825 */ /* 0x004fc800078e0210 */
[C---:B01----:R-:W-:Y:S01]  /*0190*/  IMAD.WIDE R4, R13.reuse, 0x4, R4 ;  /* 0x000000040d047825 */ /* 0x043fe200078e0204 */
[----:B------:R-:W0:Y:S01]  /*01a0*/  LDC.64 R2, c[0x0][0x260] ;  /* 0x00009800ff027b82 */ /* 0x000e220000000a00 */
[----:B------:R-:W2:Y:S04]  /*01b0*/  LDG.E.EL R16, desc[UR4][R16.64] ;  /* 0x0000000410107981 */ /* 0x000ea8000c2e1900 */
[----:B------:R5:W2:Y:S01]  /*01c0*/  LDG.E.EL R0, desc[UR4][R4.64] ;  /* 0x0000000404007981 */ /* 0x000aa2000c2e1900 */
[----:B----4-:R-:W-:-:S04]  /*01d0*/  IMAD.WIDE R18, R13, 0x4, R18 ;  /* 0x000000040d127825 */ /* 0x010fc800078e0212 */
[C---:B------:R-:W-:Y:S02]  /*01e0*/  IMAD.WIDE R8, R12.reuse, 0x4, R8 ;  /* 0x000000040c087825 */ /* 0x040fe400078e0208 */
[----:B------:R-:W4:Y:S02]  /*01f0*/  LDG.E.EL R18, desc[UR4][R18.64] ;  /* 0x0000000412127981 */ /* 0x000f24000c2e1900 */
[C---:B------:R-:W-:Y:S02]  /*0200*/  IMAD.WIDE R20, R13.reuse, 0x4, R20 ;  /* 0x000000040d147825 */ /* 0x040fe400078e0214 */
[----:B------:R-:W4:Y:S02]  /*0210*/  LDG.E.64 R8, desc[UR4][R8.64] ;  /* 0x0000000408087981 */ /* 0x000f24000c1e1b00 */
[----:B-----5:R-:W-:Y:S02]  /*0220*/  IMAD.WIDE R4, R12, 0x4, R22 ;  /* 0x000000040c047825 */ /* 0x020fe400078e0216 */
[----:B------:R-:W5:Y:S02]  /*0230*/  LDG.E.EL R17, desc[UR4][R20.64] ;  /* 0x0000000414117981 */ /* 0x000f64000c2e1900 */
[----:B---3--:R-:W-:-:S02]  /*0240*/  IMAD.WIDE R14, R13, 0x4, R14 ;  /* 0x000000040d0e7825 */ /* 0x008fc400078e020e */
[----:B------:R-:W5:Y:S02]  /*0250*/  LDG.E.64 R4, desc[UR4][R4.64] ;  /* 0x0000000404047981 */ /* 0x000f64000c1e1b00 */
[C---:B------:R-:W-:Y:S02]  /*0260*/  IMAD.WIDE R10, R13.reuse, 0x4, R10 ;  /* 0x000000040d0a7825 */ /* 0x040fe400078e020a */
[----:B------:R-:W3:Y:S02]  /*0270*/  LDG.E.EL R14, desc[UR4][R14.64] ;  /* 0x000000040e0e7981 */ /* 0x000ee4000c2e1900 */
[C---:B------:R-:W-:Y:S02]  /*0280*/  IMAD.WIDE R6, R13.reuse, 0x4, R6 ;  /* 0x000000040d067825 */ /* 0x040fe400078e0206 */
[----:B------:R-:W3:Y:S02]  /*0290*/  LDG.E.EL R11, desc[UR4][R10.64] ;  /* 0x000000040a0b7981 */ /* 0x000ee4000c2e1900 */
[----:B0-----:R-:W-:-:S02]  /*02a0*/  IMAD.WIDE R2, R13, 0x4, R2 ;  /* 0x000000040d027825 */ /* 0x001fc400078e0202 */
[----:B------:R0:W3:Y:S04]  /*02b0*/  LDG.E.EL R6, desc[UR4][R6.64] ;  /* 0x0000000406067981 */ /* 0x0000e8000c2e1900 */
[----:B------:R1:W3:Y:S01]  /*02c0*/  LDG.E.EL R13, desc[UR4][R2.64] ;  /* 0x00000004020d7981 */ /* 0x0002e2000c2e1900 */
[----:B0-----:R-:W-:Y:S01]  /*02d0*/  HFMA2.MMA R7, -RZ, RZ, 1.625, 0 ;  /* 0x3e800000ff077435 */ /* 0x001fe200000001ff */
[----:B-1----:R-:W0:Y:S02]  /*02e0*/  LDC.64 R2, c[0x0][0x210] ;  /* 0x00008400ff027b82 */ /* 0x002e240000000a00 */
[----:B0-----:R-:W-:-:S04]  /*02f0*/  IMAD.WIDE R2, R12, 0x4, R2 ;  /* 0x000000040c027825 */ /* 0x001fc800078e0202 */
[----:B--2---:R-:W-:Y:S01]  /*0300*/  FADD R16, R16, 9.9999997473787516356e-06 ;  /* 0x3727c5ac10107421 */ /* 0x004fe20000000000 */
[----:B------:R-:W-:-:S03]  /*0310*/  FADD R0, R0, 9.9999997473787516356e-06 ;  /* 0x3727c5ac00007421 */ /* 0x000fc60000000000 */
[----:B------:R-:W0:Y:S08]  /*0320*/  MUFU.SQRT R20, R16 ;  /* 0x0000001000147308 */ /* 0x000e300000002000 */
[----:B------:R-:W1:Y:S01]  /*0330*/  MUFU.SQRT R19, R0 ;  /* 0x0000000000137308 */ /* 0x000e620000002000 */
[C---:B0-----:R-:W-:Y:S02]  /*0340*/  FSETP.GT.AND P1, PT, R20.reuse, 8.50705917302346158658e+37, PT ;  /* 0x7e8000001400780b */ /* 0x041fe40003f24000 */
[----:B------:R-:W-:-:S02]  /*0350*/  FSETP.GEU.AND P3, PT, R20, 1.175494350822287508e-38, PT ;  /* 0x008000001400780b */ /* 0x000fc40003f6e000 */
[C---:B-1----:R-:W-:Y:S02]  /*0360*/  FSETP.GT.AND P0, PT, R19.reuse, 8.50705917302346158658e+37, PT ;  /* 0x7e8000001300780b */ /* 0x042fe40003f04000 */
[----:B------:R-:W-:-:S07]  /*0370*/  FSETP.GEU.AND P2, PT, R19, 1.175494350822287508e-38, PT ;  /* 0x008000001300780b */ /* 0x000fce0003f4e000 */
[----:B------:R-:W-:-:S04]  /*0380*/  @P1 FMUL R20, R20, 0.25 ;  /* 0x3e80000014141820 */ /* 0x000fc80000400000 */
[----:B------:R-:W-:Y:S01]  /*0390*/  @!P3 FMUL R20, R20, 16777216 ;  /* 0x4b8000001414b820 */ /* 0x000fe20000400000 */
[----:B------:R-:W-:-:S04]  /*03a0*/  @P0 FMUL R19, R19, 0.25 ;  /* 0x3e80000013130820 */ /* 0x000fc80000400000 */
[----:B------:R-:W-:Y:S01]  /*03b0*/  @!P2 FMUL R19, R19, 16777216 ;  /* 0x4b8000001313a820 */ /* 0x000fe20000400000 */
[----:B------:R-:W0:Y:S01]  /*03c0*/  MUFU.RCP R20, R20 ;  /* 0x0000001400147308 */ /* 0x000e220000001000 */
[----:B------:R-:W-:-:S07]  /*03d0*/  FSEL R0, R7, 1, P0 ;  /* 0x3f80000007007808 */ /* 0x000fce0000000000 */
[----:B------:R-:W1:Y:S01]  /*03e0*/  MUFU.RCP R19, R19 ;  /* 0x0000001300137308 */ /* 0x000e620000001000 */
[----:B------:R-:W-:Y:S01]  /*03f0*/  FSEL R7, R7, 1, P1 ;  /* 0x3f80000007077808 */ /* 0x000fe20000800000 */
[----:B------:R-:W-:-:S04]  /*0400*/  @!P2 FMUL R0, R0, 16777216 ;  /* 0x4b8000000000a820 */ /* 0x000fc80000400000 */
[----:B------:R-:W-:Y:S01]  /*0410*/  @!P3 FMUL R7, R7, 16777216 ;  /* 0x4b8000000707b820 */ /* 0x000fe20000400000 */
[--C-:B-----5:R-:W-:Y:S01]  /*0420*/  FADD R15, R4, -R17.reuse ;  /* 0x80000011040f7221 */ /* 0x120fe20000000000 */
[--C-:B----4-:R-:W-:Y:S02]  /*0430*/  FADD R8, R8, -R18.reuse ;  /* 0x8000001208087221 */ /* 0x110fe40000000000 */
[----:B0-----:R-:W-:Y:S01]  /*0440*/  FMUL R7, R20, R7 ;  /* 0x0000000714077220 */ /* 0x001fe20000400000 */
[----:B------:R-:W-:Y:S01]  /*0450*/  FADD R5, R5, -R17 ;  /* 0x8000001105057221 */ /* 0x000fe20000000000 */
[----:B------:R-:W-:Y:S01]  /*0460*/  FADD R18, R9, -R18 ;  /* 0x8000001209127221 */ /* 0x000fe20000000000 */
[----:B-1----:R-:W-:Y:S01]  /*0470*/  FMUL R0, R19, R0 ;  /* 0x0000000013007220 */ /* 0x002fe20000400000 */
[C---:B------:R-:W-:Y:S02]  /*0480*/  FMUL R8, R7.reuse, R8 ;  /* 0x0000000807087220 */ /* 0x040fe40000400000 */
[----:B------:R-:W-:Y:S01]  /*0490*/  FMUL R18, R7, R18 ;  /* 0x0000001207127220 */ /* 0x000fe20000400000 */
[C---:B------:R-:W-:Y:S01]  /*04a0*/  FMUL R15, R0.reuse, R15 ;  /* 0x0000000f000f7220 */ /* 0x040fe20000400000 */
[----:B------:R-:W-:Y:S01]  /*04b0*/  FMUL R0, R0, R5 ;  /* 0x0000000500007220 */ /* 0x000fe20000400000 */
[----:B---3--:R-:W-:-:S02]  /*04c0*/  FFMA R8, R6, R8, R13 ;  /* 0x0000000806087223 */ /* 0x008fc4000000000d */
[C-C-:B------:R-:W-:Y:S01]  /*04d0*/  FFMA R15, R14.reuse, R15, R11.reuse ;  /* 0x0000000f0e0f7223 */ /* 0x140fe2000000000b */
[----:B------:R-:W-:Y:S01]  /*04e0*/  FFMA R11, R14, R0, R11 ;  /* 0x000000000e0b7223 */ /* 0x000fe2000000000b */
[----:B------:R-:W-:-:S03]  /*04f0*/  FFMA R18, R6, R18, R13 ;  /* 0x0000001206127223 */ /* 0x000fc6000000000d */
[----:B------:R-:W-:Y:S01]  /*0500*/  FSETP.GEU.AND P0, PT, R15, -R8, PT ;  /* 0x800000080f00720b */ /* 0x000fe20003f0e000 */
[----:B------:R-:W-:Y:S01]  /*0510*/  FADD R8, R8, R15 ;  /* 0x0000000f08087221 */ /* 0x000fe20000000000 */
[----:B------:R-:W-:Y:S01]  /*0520*/  FADD R0, R18, R11 ;  /* 0x0000000b12007221 */ /* 0x000fe20000000000 */
[----:B------:R-:W-:-:S03]  /*0530*/  FSETP.GEU.AND P1, PT, R11, -R18, PT ;  /* 0x800000120b00720b */ /* 0x000fc60003f2e000 */
[----:B------:R-:W-:Y:S02]  /*0540*/  FSEL R8, R8, RZ, P0 ;  /* 0x000000ff08087208 */ /* 0x000fe40000000000 */
[----:B------:R-:W-:-:S05]  /*0550*/  FSEL R9, R0, RZ, P1 ;  /* 0x000000ff00097208 */ /* 0x000fca0000800000 */
[----:B------:R-:W-:Y:S01]  /*0560*/  STG.E.64 desc[UR4][R2.64], R8 ;  /* 0x0000000802007986 */ /* 0x000fe2000c101b04 */
[----:B------:R-:W-:Y:S05]  /*0570*/  EXIT ;  /* 0x000000000000794d */ /* 0x000fea0003800000 */
.L_x_0:
[----:B------:R-:W-:-:S00]  /*0580*/  BRA `(.L_x_0) ;  /* 0xfffffffc00fc7947 */ /* 0x000fc0000383ffff */
[----:B------:R-:W-:-:S00]  /*0590*/  NOP ;  /* 0x0000000000007918 */ /* 0x000fc00000000000 */
        /* <DEDUP_REMOVED lines=14> */
.L_x_1:


//--------------------- .nv.global.init           --------------------------
	.section	.nv.global.init,"aw",@progbits
.nv.global.init:
	.type		_$_str,@object
	.size		_$_str,(_$_str_$_2 - _$_str)
_$_str:
        /*0000*/ 	.byte	0x5f, 0x5f, 0x43, 0x55, 0x44, 0x41, 0x5f, 0x46, 0x54, 0x5a, 0x00
	.type		_$_str_$_2,@object
	.size		_$_str_$_2,(.L_1 - _$_str_$_2)
_$_str_$_2:
        /*000b*/ 	.byte	0x5f, 0x5f, 0x43, 0x55, 0x44, 0x41, 0x5f, 0x50, 0x52, 0x45, 0x43, 0x5f, 0x53, 0x51, 0x52, 0x54
        /*001b*/ 	.byte	0x00
.L_1:


//--------------------- .nv.constant0.triton_poi_fused__native_batch_norm_legit_no_training_add_relu_20 --------------------------
	.section	.nv.constant0.triton_poi_fused__native_batch_norm_legit_no_training_add_relu_20,"a",@progbits
	.sectionflags	@""
	.align	4
.nv.constant0.triton_poi_fused__native_batch_norm_legit_no_training_add_relu_20:
	.zero		620
